//
// Generated by NVIDIA NVVM Compiler
//
// Compiler Build ID: CL-36424714
// Cuda compilation tools, release 13.0, V13.0.88
// Based on NVVM 20.0.0
//

.version 9.0
.target sm_100
.address_size 64

	// .globl	_Z12mulMatShared6MatrixS_S_

.visible .entry _Z12mulMatShared6MatrixS_S_(
	.param .align 8 .b8 _Z12mulMatShared6MatrixS_S__param_0[24],
	.param .align 8 .b8 _Z12mulMatShared6MatrixS_S__param_1[24],
	.param .align 8 .b8 _Z12mulMatShared6MatrixS_S__param_2[24]
)
{



}


// ===== COMPILED SASS (sm_100) =====

	.target	sm_100

	.elftype	@"ET_EXEC"


//--------------------- .note.nv.tkinfo           --------------------------
	.section	.note.nv.tkinfo,"",@"SHT_NOTE"
	.sectionflags	@"SHF_NOTE_NV_TKINFO"
	.tkinfo
        /*0018*/ 	.word	0x00000002
        /*0030*/ 	.string	""
        /*0030*/ 	.string	"ptxas"
        /*0030*/ 	.string	"Cuda compilation tools, release 13.0, V13.0.88"
        /*0030*/ 	.string	"Build cuda_13.0.r13.0/compiler.36424714_0"
        /*0030*/ 	.string	"-arch sm_100 -m 64 "



//--------------------- .note.nv.cuinfo           --------------------------
	.section	.note.nv.cuinfo,"",@"SHT_NOTE"
	.sectionflags	@"SHF_NOTE_NV_CUINFO"
        /*0018*/ 	.short	0x0002
        /*001a*/ 	.short	0x0064
        /*001c*/ 	.short	0x0082
	.zero		2


//--------------------- .nv.info                  --------------------------
	.section	.nv.info,"",@"SHT_CUDA_INFO"
	.align	4


	//----- nvinfo : EIATTR_REGCOUNT
	.align		4
        /*0000*/ 	.byte	0x04, 0x2f
        /*0002*/ 	.short	(.L_1 - .L_0)
	.align		4
.L_0:
        /*0004*/ 	.word	index@(_Z12mulMatShared6MatrixS_S_)
        /*0008*/ 	.word	0x00000004


	//----- nvinfo : EIATTR_FRAME_SIZE
	.align		4
.L_1:
        /*000c*/ 	.byte	0x04, 0x11
        /*000e*/ 	.short	(.L_3 - .L_2)
	.align		4
.L_2:
        /*0010*/ 	.word	index@(_Z12mulMatShared6MatrixS_S_)
        /*0014*/ 	.word	0x00000000


	//----- nvinfo : EIATTR_MIN_STACK_SIZE
	.align		4
.L_3:
        /*0018*/ 	.byte	0x04, 0x12
        /*001a*/ 	.short	(.L_5 - .L_4)
	.align		4
.L_4:
        /*001c*/ 	.word	index@(_Z12mulMatShared6MatrixS_S_)
        /*0020*/ 	.word	0x00000000
.L_5:


//--------------------- .nv.compat                --------------------------
	.section	.nv.compat,"",@"SHT_CUDA_COMPAT_INFO"
	.align	4
        /*0000*/ 	.byte	0x02, 0x09, 0x00, 0x00, 0x02, 0x02, 0x01, 0x00, 0x02, 0x05, 0x05, 0x00, 0x03, 0x07, 0x01, 0x01
        /*0010*/ 	.byte	0x02, 0x03, 0x00, 0x00, 0x02, 0x06, 0x01, 0x00, 0x04, 0x0b, 0x08, 0x00, 0x09, 0x00, 0x00, 0x00
        /*0020*/ 	.byte	0x00, 0x00, 0x00, 0x00


//--------------------- .nv.info._Z12mulMatShared6MatrixS_S_ --------------------------
	.section	.nv.info._Z12mulMatShared6MatrixS_S_,"",@"SHT_CUDA_INFO"
	.sectionflags	@""
	.align	4


	//----- nvinfo : EIATTR_CUDA_API_VERSION
	.align		4
        /*0000*/ 	.byte	0x04, 0x37
        /*0002*/ 	.short	(.L_7 - .L_6)
.L_6:
        /*0004*/ 	.word	0x00000082


	//----- nvinfo : EIATTR_KPARAM_INFO
	.align		4
.L_7:
        /*0008*/ 	.byte	0x04, 0x17
        /*000a*/ 	.short	(.L_9 - .L_8)
.L_8:
        /*000c*/ 	.word	0x00000000
        /*0010*/ 	.short	0x0002
        /*0012*/ 	.short	0x0030
        /*0014*/ 	.byte	0x00, 0xf0, 0x61, 0x00


	//----- nvinfo : EIATTR_KPARAM_INFO
	.align		4
.L_9:
        /*0018*/ 	.byte	0x04, 0x17
        /*001a*/ 	.short	(.L_11 - .L_10)
.L_10:
        /*001c*/ 	.word	0x00000000
        /*0020*/ 	.short	0x0001
        /*0022*/ 	.short	0x0018
        /*0024*/ 	.byte	0x00, 0xf0, 0x61, 0x00


	//----- nvinfo : EIATTR_KPARAM_INFO
	.align		4
.L_11:
        /*0028*/ 	.byte	0x04, 0x17
        /*002a*/ 	.short	(.L_13 - .L_12)
.L_12:
        /*002c*/ 	.word	0x00000000
        /*0030*/ 	.short	0x0000
        /*0032*/ 	.short	0x0000
        /*0034*/ 	.byte	0x00, 0xf0, 0x61, 0x00


	//----- nvinfo : EIATTR_SPARSE_MMA_MASK
	.align		4
.L_13:
        /*0038*/ 	.byte	0x03, 0x50
        /*003a*/ 	.short	0x0000


	//----- nvinfo : EIATTR_MAXREG_COUNT
	.align		4
        /*003c*/ 	.byte	0x03, 0x1b
        /*003e*/ 	.short	0x00ff


	//----- nvinfo : EIATTR_MERCURY_ISA_VERSION
	.align		4
        /*0040*/ 	.byte	0x03, 0x5f
        /*0042*/ 	.short	0x0101


	//----- nvinfo : EIATTR_VRC_CTA_INIT_COUNT
	.align		4
        /*0044*/ 	.byte	0x02, 0x4a
	.zero		1
	.zero		1


	//----- nvinfo : EIATTR_EXIT_INSTR_OFFSETS
	.align		4
        /*0048*/ 	.byte	0x04, 0x1c
        /*004a*/ 	.short	(.L_15 - .L_14)


	//   ....[0]....
.L_14:
        /*004c*/ 	.word	0x00000010


	//----- nvinfo : EIATTR_CBANK_PARAM_SIZE
	.align		4
.L_15:
        /*0050*/ 	.byte	0x03, 0x19
        /*0052*/ 	.short	0x0048


	//----- nvinfo : EIATTR_PARAM_CBANK
	.align		4
        /*0054*/ 	.byte	0x04, 0x0a
        /*0056*/ 	.short	(.L_17 - .L_16)
	.align		4
.L_16:
        /*0058*/ 	.word	index@(.nv.constant0._Z12mulMatShared6MatrixS_S_)
        /*005c*/ 	.short	0x0380
        /*005e*/ 	.short	0x0048


	//----- nvinfo : EIATTR_SW_WAR
	.align		4
.L_17:
        /*0060*/ 	.byte	0x04, 0x36
        /*0062*/ 	.short	(.L_19 - .L_18)
.L_18:
        /*0064*/ 	.word	0x00000008
.L_19:


//--------------------- .nv.callgraph             --------------------------
	.section	.nv.callgraph,"",@"SHT_CUDA_CALLGRAPH"
	.align	4
	.sectionentsize	8
	.align		4
        /*0000*/ 	.word	0x00000000
	.align		4
        /*0004*/ 	.word	0xffffffff
	.align		4
        /*0008*/ 	.word	0x00000000
	.align		4
        /*000c*/ 	.word	0xfffffffe
	.align		4
        /*0010*/ 	.word	0x00000000
	.align		4
        /*0014*/ 	.word	0xfffffffd
	.align		4
        /*0018*/ 	.word	0x00000000
	.align		4
        /*001c*/ 	.word	0xfffffffc


//--------------------- .text._Z12mulMatShared6MatrixS_S_ --------------------------
	.section	.text._Z12mulMatShared6MatrixS_S_,"ax",@progbits
	.align	128
        .global         _Z12mulMatShared6MatrixS_S_
        .type           _Z12mulMatShared6MatrixS_S_,@function
        .size           _Z12mulMatShared6MatrixS_S_,(.L_x_1 - _Z12mulMatShared6MatrixS_S_)
        .other          _Z12mulMatShared6MatrixS_S_,@"STO_CUDA_ENTRY STV_DEFAULT"
_Z12mulMatShared6MatrixS_S_:
.text._Z12mulMatShared6MatrixS_S_:
[----:B------:R-:W-:Y:S01]  /*0000*/  LDC R1, c[0x0][0x37c] ;  /* 0x0000df00ff017b82 */ /* 0x000fe20000000800 */
[----:B------:R-:W-:Y:S05]  /*0010*/  EXIT ;  /* 0x000000000000794d */ /* 0x000fea0003800000 */
.L_x_0:
[----:B------:R-:W-:-:S00]  /*0020*/  BRA `(.L_x_0) ;  /* 0xfffffffc00fc7947 */ /* 0x000fc0000383ffff */
[----:B------:R-:W-:-:S00]  /*0030*/  NOP ;  /* 0x0000000000007918 */ /* 0x000fc00000000000 */
        /* <DEDUP_REMOVED lines=12> */
.L_x_1:


//--------------------- .nv.shared.reserved.0     --------------------------
	.section	.nv.shared.reserved.0,"aw",@nobits
	.weak		__nv_reservedSMEM_offset_0_alias
	.size		__nv_reservedSMEM_offset_0_alias, 0, 64
	.other		__nv_reservedSMEM_offset_0_alias,@"STO_CUDA_RESERVED_SHARED STV_DEFAULT"
__nv_reservedSMEM_offset_0_alias:
	.zero		0
	.zero		64


//--------------------- .nv.constant0._Z12mulMatShared6MatrixS_S_ --------------------------
	.section	.nv.constant0._Z12mulMatShared6MatrixS_S_,"a",@progbits
	.sectionflags	@""
	.align	4
.nv.constant0._Z12mulMatShared6MatrixS_S_:
	.zero		968


//--------------------- SYMBOLS --------------------------

	.type		.nv.reservedSmem.offset0,@object
	.size		.nv.reservedSmem.offset0,0x4
